//
// Generated by NVIDIA NVVM Compiler
//
// Compiler Build ID: CL-36424714
// Cuda compilation tools, release 13.0, V13.0.88
// Based on NVVM 20.0.0
//

.version 9.0
.target sm_100
.address_size 64

	// .globl	_Z7reduce4PiS_m
.extern .shared .align 16 .b8 s_data[];

.visible .entry _Z7reduce4PiS_m(
	.param .u64 .ptr .align 1 _Z7reduce4PiS_m_param_0,
	.param .u64 .ptr .align 1 _Z7reduce4PiS_m_param_1,
	.param .u64 _Z7reduce4PiS_m_param_2
)
{
	.reg .pred 	%p<7>;
	.reg .b32 	%r<44>;
	.reg .b64 	%rd<11>;

	ld.param.u64 	%rd2, [_Z7reduce4PiS_m_param_0];
	ld.param.u64 	%rd3, [_Z7reduce4PiS_m_param_1];
	ld.param.u64 	%rd4, [_Z7reduce4PiS_m_param_2];
	mov.u32 	%r1, %tid.x;
	mov.u32 	%r6, %ctaid.x;
	mov.u32 	%r43, %ntid.x;
	mul.lo.s32 	%r7, %r43, %r6;
	shl.b32 	%r8, %r7, 1;
	add.s32 	%r9, %r8, %r1;
	shl.b32 	%r10, %r1, 2;
	mov.u32 	%r11, s_data;
	add.s32 	%r3, %r11, %r10;
	mov.b32 	%r12, 0;
	st.shared.u32 	[%r3], %r12;
	cvt.u64.u32 	%rd1, %r9;
	setp.le.u64 	%p1, %rd4, %rd1;
	@%p1 bra 	$L__BB0_2;
	cvt.u32.u64 	%r13, %rd1;
	cvta.to.global.u64 	%rd5, %rd2;
	shl.b64 	%rd6, %rd1, 2;
	add.s64 	%rd7, %rd5, %rd6;
	ld.global.u32 	%r14, [%rd7];
	add.s32 	%r15, %r13, %r43;
	mul.wide.u32 	%rd8, %r15, 4;
	add.s64 	%rd9, %rd5, %rd8;
	ld.global.u32 	%r16, [%rd9];
	add.s32 	%r17, %r16, %r14;
	st.shared.u32 	[%r3], %r17;
$L__BB0_2:
	bar.sync 	0;
	setp.lt.u32 	%p2, %r43, 66;
	@%p2 bra 	$L__BB0_6;
$L__BB0_3:
	shr.u32 	%r5, %r43, 1;
	setp.ge.u32 	%p3, %r1, %r5;
	@%p3 bra 	$L__BB0_5;
	shl.b32 	%r18, %r5, 2;
	add.s32 	%r19, %r3, %r18;
	ld.shared.u32 	%r20, [%r19];
	ld.shared.u32 	%r21, [%r3];
	add.s32 	%r22, %r21, %r20;
	st.shared.u32 	[%r3], %r22;
$L__BB0_5:
	bar.sync 	0;
	setp.gt.u32 	%p4, %r43, 131;
	mov.u32 	%r43, %r5;
	@%p4 bra 	$L__BB0_3;
$L__BB0_6:
	setp.gt.u32 	%p5, %r1, 31;
	@%p5 bra 	$L__BB0_9;
	ld.volatile.shared.u32 	%r23, [%r3+128];
	ld.volatile.shared.u32 	%r24, [%r3];
	add.s32 	%r25, %r24, %r23;
	st.volatile.shared.u32 	[%r3], %r25;
	ld.volatile.shared.u32 	%r26, [%r3+64];
	ld.volatile.shared.u32 	%r27, [%r3];
	add.s32 	%r28, %r27, %r26;
	st.volatile.shared.u32 	[%r3], %r28;
	ld.volatile.shared.u32 	%r29, [%r3+32];
	ld.volatile.shared.u32 	%r30, [%r3];
	add.s32 	%r31, %r30, %r29;
	st.volatile.shared.u32 	[%r3], %r31;
	ld.volatile.shared.u32 	%r32, [%r3+16];
	ld.volatile.shared.u32 	%r33, [%r3];
	add.s32 	%r34, %r33, %r32;
	st.volatile.shared.u32 	[%r3], %r34;
	ld.volatile.shared.u32 	%r35, [%r3+8];
	ld.volatile.shared.u32 	%r36, [%r3];
	add.s32 	%r37, %r36, %r35;
	st.volatile.shared.u32 	[%r3], %r37;
	ld.volatile.shared.u32 	%r38, [%r3+4];
	ld.volatile.shared.u32 	%r39, [%r3];
	add.s32 	%r40, %r39, %r38;
	st.volatile.shared.u32 	[%r3], %r40;
	setp.ne.s32 	%p6, %r1, 0;
	@%p6 bra 	$L__BB0_9;
	ld.shared.u32 	%r41, [s_data];
	cvta.to.global.u64 	%rd10, %rd3;
	atom.global.add.u32 	%r42, [%rd10], %r41;
$L__BB0_9:
	ret;

}


// ===== COMPILED SASS (sm_100) =====

	.target	sm_100

	.elftype	@"ET_EXEC"


//--------------------- .note.nv.tkinfo           --------------------------
	.section	.note.nv.tkinfo,"",@"SHT_NOTE"
	.sectionflags	@"SHF_NOTE_NV_TKINFO"
	.tkinfo
        /*0018*/ 	.word	0x00000002
        /*0030*/ 	.string	""
        /*0030*/ 	.string	"ptxas"
        /*0030*/ 	.string	"Cuda compilation tools, release 13.0, V13.0.88"
        /*0030*/ 	.string	"Build cuda_13.0.r13.0/compiler.36424714_0"
        /*0030*/ 	.string	"-arch sm_100 -m 64 "



//--------------------- .note.nv.cuinfo           --------------------------
	.section	.note.nv.cuinfo,"",@"SHT_NOTE"
	.sectionflags	@"SHF_NOTE_NV_CUINFO"
        /*0018*/ 	.short	0x0002
        /*001a*/ 	.short	0x0064
        /*001c*/ 	.short	0x0082
	.zero		2


//--------------------- .nv.info                  --------------------------
	.section	.nv.info,"",@"SHT_CUDA_INFO"
	.align	4


	//----- nvinfo : EIATTR_REGCOUNT
	.align		4
        /*0000*/ 	.byte	0x04, 0x2f
        /*0002*/ 	.short	(.L_1 - .L_0)
	.align		4
.L_0:
        /*0004*/ 	.word	index@(_Z7reduce4PiS_m)
        /*0008*/ 	.word	0x0000000e


	//----- nvinfo : EIATTR_FRAME_SIZE
	.align		4
.L_1:
        /*000c*/ 	.byte	0x04, 0x11
        /*000e*/ 	.short	(.L_3 - .L_2)
	.align		4
.L_2:
        /*0010*/ 	.word	index@(_Z7reduce4PiS_m)
        /*0014*/ 	.word	0x00000000


	//----- nvinfo : EIATTR_MIN_STACK_SIZE
	.align		4
.L_3:
        /*0018*/ 	.byte	0x04, 0x12
        /*001a*/ 	.short	(.L_5 - .L_4)
	.align		4
.L_4:
        /*001c*/ 	.word	index@(_Z7reduce4PiS_m)
        /*0020*/ 	.word	0x00000000
.L_5:


//--------------------- .nv.compat                --------------------------
	.section	.nv.compat,"",@"SHT_CUDA_COMPAT_INFO"
	.align	4
        /*0000*/ 	.byte	0x02, 0x09, 0x00, 0x00, 0x02, 0x02, 0x01, 0x00, 0x02, 0x05, 0x05, 0x00, 0x03, 0x07, 0x01, 0x01
        /*0010*/ 	.byte	0x02, 0x03, 0x00, 0x00, 0x02, 0x06, 0x01, 0x00, 0x04, 0x0b, 0x08, 0x00, 0x09, 0x00, 0x00, 0x00
        /*0020*/ 	.byte	0x00, 0x00, 0x00, 0x00


//--------------------- .nv.info._Z7reduce4PiS_m  --------------------------
	.section	.nv.info._Z7reduce4PiS_m,"",@"SHT_CUDA_INFO"
	.sectionflags	@""
	.align	4


	//----- nvinfo : EIATTR_CUDA_API_VERSION
	.align		4
        /*0000*/ 	.byte	0x04, 0x37
        /*0002*/ 	.short	(.L_7 - .L_6)
.L_6:
        /*0004*/ 	.word	0x00000082


	//----- nvinfo : EIATTR_KPARAM_INFO
	.align		4
.L_7:
        /*0008*/ 	.byte	0x04, 0x17
        /*000a*/ 	.short	(.L_9 - .L_8)
.L_8:
        /*000c*/ 	.word	0x00000000
        /*0010*/ 	.short	0x0002
        /*0012*/ 	.short	0x0010
        /*0014*/ 	.byte	0x00, 0xf0, 0x21, 0x00


	//----- nvinfo : EIATTR_KPARAM_INFO
	.align		4
.L_9:
        /*0018*/ 	.byte	0x04, 0x17
        /*001a*/ 	.short	(.L_11 - .L_10)
.L_10:
        /*001c*/ 	.word	0x00000000
        /*0020*/ 	.short	0x0001
        /*0022*/ 	.short	0x0008
        /*0024*/ 	.byte	0x00, 0xf5, 0x21, 0x00


	//----- nvinfo : EIATTR_KPARAM_INFO
	.align		4
.L_11:
        /*0028*/ 	.byte	0x04, 0x17
        /*002a*/ 	.short	(.L_13 - .L_12)
.L_12:
        /*002c*/ 	.word	0x00000000
        /*0030*/ 	.short	0x0000
        /*0032*/ 	.short	0x0000
        /*0034*/ 	.byte	0x00, 0xf5, 0x21, 0x00


	//----- nvinfo : EIATTR_SPARSE_MMA_MASK
	.align		4
.L_13:
        /*0038*/ 	.byte	0x03, 0x50
        /*003a*/ 	.short	0x0000


	//----- nvinfo : EIATTR_MAXREG_COUNT
	.align		4
        /*003c*/ 	.byte	0x03, 0x1b
        /*003e*/ 	.short	0x00ff


	//----- nvinfo : EIATTR_NUM_BARRIERS
	.align		4
        /*0040*/ 	.byte	0x02, 0x4c
        /*0042*/ 	.byte	0x01
	.zero		1


	//----- nvinfo : EIATTR_MERCURY_ISA_VERSION
	.align		4
        /*0044*/ 	.byte	0x03, 0x5f
        /*0046*/ 	.short	0x0101


	//----- nvinfo : EIATTR_VRC_CTA_INIT_COUNT
	.align		4
        /*0048*/ 	.byte	0x02, 0x4a
	.zero		1
	.zero		1


	//----- nvinfo : EIATTR_EXIT_INSTR_OFFSETS
	.align		4
        /*004c*/ 	.byte	0x04, 0x1c
        /*004e*/ 	.short	(.L_15 - .L_14)


	//   ....[0]....
.L_14:
        /*0050*/ 	.word	0x00000280


	//   ....[1]....
        /*0054*/ 	.word	0x00000420


	//   ....[2]....
        /*0058*/ 	.word	0x00000490


	//----- nvinfo : EIATTR_CBANK_PARAM_SIZE
	.align		4
.L_15:
        /*005c*/ 	.byte	0x03, 0x19
        /*005e*/ 	.short	0x0018


	//----- nvinfo : EIATTR_PARAM_CBANK
	.align		4
        /*0060*/ 	.byte	0x04, 0x0a
        /*0062*/ 	.short	(.L_17 - .L_16)
	.align		4
.L_16:
        /*0064*/ 	.word	index@(.nv.constant0._Z7reduce4PiS_m)
        /*0068*/ 	.short	0x0380
        /*006a*/ 	.short	0x0018


	//----- nvinfo : EIATTR_SW_WAR
	.align		4
.L_17:
        /*006c*/ 	.byte	0x04, 0x36
        /*006e*/ 	.short	(.L_19 - .L_18)
.L_18:
        /*0070*/ 	.word	0x00000008
.L_19:


//--------------------- .nv.callgraph             --------------------------
	.section	.nv.callgraph,"",@"SHT_CUDA_CALLGRAPH"
	.align	4
	.sectionentsize	8
	.align		4
        /*0000*/ 	.word	0x00000000
	.align		4
        /*0004*/ 	.word	0xffffffff
	.align		4
        /*0008*/ 	.word	0x00000000
	.align		4
        /*000c*/ 	.word	0xfffffffe
	.align		4
        /*0010*/ 	.word	0x00000000
	.align		4
        /*0014*/ 	.word	0xfffffffd
	.align		4
        /*0018*/ 	.word	0x00000000
	.align		4
        /*001c*/ 	.word	0xfffffffc


//--------------------- .text._Z7reduce4PiS_m     --------------------------
	.section	.text._Z7reduce4PiS_m,"ax",@progbits
	.align	128
        .global         _Z7reduce4PiS_m
        .type           _Z7reduce4PiS_m,@function
        .size           _Z7reduce4PiS_m,(.L_x_3 - _Z7reduce4PiS_m)
        .other          _Z7reduce4PiS_m,@"STO_CUDA_ENTRY STV_DEFAULT"
_Z7reduce4PiS_m:
.text._Z7reduce4PiS_m:
[----:B------:R-:W-:Y:S01]  /*0000*/  LDC R1, c[0x0][0x37c] ;  /* 0x0000df00ff017b82 */ /* 0x000fe20000000800 */
[----:B------:R-:W0:Y:S07]  /*0010*/  S2R R0, SR_TID.X ;  /* 0x0000000000007919 */ /* 0x000e2e0000002100 */
[----:B------:R-:W1:Y:S01]  /*0020*/  S2UR UR4, SR_CTAID.X ;  /* 0x00000000000479c3 */ /* 0x000e620000002500 */
[----:B------:R-:W2:Y:S07]  /*0030*/  LDCU.64 UR6, c[0x0][0x390] ;  /* 0x00007200ff0677ac */ /* 0x000eae0008000a00 */
[----:B------:R-:W1:Y:S02]  /*0040*/  LDC R8, c[0x0][0x360] ;  /* 0x0000d800ff087b82 */ /* 0x000e640000000800 */
[----:B-1----:R-:W-:-:S04]  /*0050*/  IMAD R3, R8, UR4, RZ ;  /* 0x0000000408037c24 */ /* 0x002fc8000f8e02ff */
[----:B0-----:R-:W-:-:S05]  /*0060*/  IMAD R5, R3, 0x2, R0 ;  /* 0x0000000203057824 */ /* 0x001fca00078e0200 */
[----:B--2---:R-:W-:-:S04]  /*0070*/  ISETP.GE.U32.AND P0, PT, R5, UR6, PT ;  /* 0x0000000605007c0c */ /* 0x004fc8000bf06070 */
[----:B------:R-:W-:Y:S01]  /*0080*/  ISETP.GE.U32.AND.EX P0, PT, RZ, UR7, PT, P0 ;  /* 0x00000007ff007c0c */ /* 0x000fe2000bf06100 */
[----:B------:R-:W0:-:S12]  /*0090*/  LDCU.64 UR6, c[0x0][0x358] ;  /* 0x00006b00ff0677ac */ /* 0x000e180008000a00 */
[----:B------:R-:W1:Y:S01]  /*00a0*/  @!P0 LDC.64 R10, c[0x0][0x380] ;  /* 0x0000e000ff0a8b82 */ /* 0x000e620000000a00 */
[----:B------:R-:W-:-:S07]  /*00b0*/  @!P0 IMAD.IADD R7, R5, 0x1, R8 ;  /* 0x0000000105078824 */ /* 0x000fce00078e0208 */
[----:B------:R-:W2:Y:S01]  /*00c0*/  @!P0 LDC.64 R2, c[0x0][0x380] ;  /* 0x0000e000ff028b82 */ /* 0x000ea20000000a00 */
[----:B-1----:R-:W-:-:S04]  /*00d0*/  @!P0 LEA R4, P1, R5, R10, 0x2 ;  /* 0x0000000a05048211 */ /* 0x002fc800078210ff */
[----:B------:R-:W-:Y:S01]  /*00e0*/  @!P0 LEA.HI.X R5, R5, R11, RZ, 0x2, P1 ;  /* 0x0000000b05058211 */ /* 0x000fe200008f14ff */
[----:B--2---:R-:W-:-:S04]  /*00f0*/  @!P0 IMAD.WIDE.U32 R2, R7, 0x4, R2 ;  /* 0x0000000407028825 */ /* 0x004fc800078e0002 */
[----:B0-----:R-:W2:Y:S04]  /*0100*/  @!P0 LDG.E R4, desc[UR6][R4.64] ;  /* 0x0000000604048981 */ /* 0x001ea8000c1e1900 */
[----:B------:R-:W2:Y:S01]  /*0110*/  @!P0 LDG.E R3, desc[UR6][R2.64] ;  /* 0x0000000602038981 */ /* 0x000ea2000c1e1900 */
[----:B------:R-:W0:Y:S01]  /*0120*/  S2UR UR5, SR_CgaCtaId ;  /* 0x00000000000579c3 */ /* 0x000e220000008800 */
[----:B------:R-:W-:Y:S01]  /*0130*/  UMOV UR4, 0x400 ;  /* 0x0000040000047882 */ /* 0x000fe20000000000 */
[----:B------:R-:W-:Y:S01]  /*0140*/  ISETP.GE.U32.AND P1, PT, R8, 0x42, PT ;  /* 0x000000420800780c */ /* 0x000fe20003f26070 */
[----:B------:R-:W-:Y:S01]  /*0150*/  IMAD.MOV.U32 R7, RZ, RZ, RZ ;  /* 0x000000ffff077224 */ /* 0x000fe200078e00ff */
[----:B0-----:R-:W-:-:S06]  /*0160*/  ULEA UR4, UR5, UR4, 0x18 ;  /* 0x0000000405047291 */ /* 0x001fcc000f8ec0ff */
[----:B------:R-:W-:Y:S01]  /*0170*/  LEA R6, R0, UR4, 0x2 ;  /* 0x0000000400067c11 */ /* 0x000fe2000f8e10ff */
[----:B--2---:R-:W-:Y:S01]  /*0180*/  @!P0 IMAD.IADD R7, R4, 0x1, R3 ;  /* 0x0000000104078824 */ /* 0x004fe200078e0203 */
[----:B------:R-:W-:-:S04]  /*0190*/  ISETP.GT.U32.AND P0, PT, R0, 0x1f, PT ;  /* 0x0000001f0000780c */ /* 0x000fc80003f04070 */
[----:B------:R0:W-:Y:S01]  /*01a0*/  STS [R6], R7 ;  /* 0x0000000706007388 */ /* 0x0001e20000000800 */
[----:B------:R-:W-:Y:S06]  /*01b0*/  BAR.SYNC.DEFER_BLOCKING 0x0 ;  /* 0x0000000000007b1d */ /* 0x000fec0000010000 */
[----:B------:R-:W-:Y:S05]  /*01c0*/  @!P1 BRA `(.L_x_0) ;  /* 0x00000000002c9947 */ /* 0x000fea0003800000 */
.L_x_1:
[----:B------:R-:W-:-:S04]  /*01d0*/  SHF.R.U32.HI R5, RZ, 0x1, R8 ;  /* 0x00000001ff057819 */ /* 0x000fc80000011608 */
[----:B------:R-:W-:-:S13]  /*01e0*/  ISETP.GE.U32.AND P1, PT, R0, R5, PT ;  /* 0x000000050000720c */ /* 0x000fda0003f26070 */
[----:B------:R-:W-:Y:S01]  /*01f0*/  @!P1 LEA R2, R5, R6, 0x2 ;  /* 0x0000000605029211 */ /* 0x000fe200078e10ff */
[----:B------:R-:W-:Y:S05]  /*0200*/  @!P1 LDS R3, [R6] ;  /* 0x0000000006039984 */ /* 0x000fea0000000800 */
[----:B------:R-:W1:Y:S02]  /*0210*/  @!P1 LDS R2, [R2] ;  /* 0x0000000002029984 */ /* 0x000e640000000800 */
[----:B-1----:R-:W-:-:S05]  /*0220*/  @!P1 IMAD.IADD R3, R2, 0x1, R3 ;  /* 0x0000000102039824 */ /* 0x002fca00078e0203 */
[----:B------:R1:W-:Y:S01]  /*0230*/  @!P1 STS [R6], R3 ;  /* 0x0000000306009388 */ /* 0x0003e20000000800 */
[----:B------:R-:W-:Y:S01]  /*0240*/  BAR.SYNC.DEFER_BLOCKING 0x0 ;  /* 0x0000000000007b1d */ /* 0x000fe20000010000 */
[----:B------:R-:W-:Y:S01]  /*0250*/  ISETP.GT.U32.AND P1, PT, R8, 0x83, PT ;  /* 0x000000830800780c */ /* 0x000fe20003f24070 */
[----:B------:R-:W-:-:S12]  /*0260*/  IMAD.MOV.U32 R8, RZ, RZ, R5 ;  /* 0x000000ffff087224 */ /* 0x000fd800078e0005 */
[----:B-1----:R-:W-:Y:S05]  /*0270*/  @P1 BRA `(.L_x_1) ;  /* 0xfffffffc00d41947 */ /* 0x002fea000383ffff */
.L_x_0:
[----:B------:R-:W-:Y:S05]  /*0280*/  @P0 EXIT ;  /* 0x000000000000094d */ /* 0x000fea0003800000 */
[----:B------:R-:W-:Y:S01]  /*0290*/  LDS R2, [R6+0x80] ;  /* 0x0000800006027984 */ /* 0x000fe20000000800 */
[----:B------:R-:W-:-:S03]  /*02a0*/  ISETP.NE.AND P0, PT, R0, RZ, PT ;  /* 0x000000ff0000720c */ /* 0x000fc60003f05270 */
[----:B------:R-:W1:Y:S02]  /*02b0*/  LDS R3, [R6] ;  /* 0x0000000006037984 */ /* 0x000e640000000800 */
[----:B-1----:R-:W-:-:S05]  /*02c0*/  IMAD.IADD R3, R2, 0x1, R3 ;  /* 0x0000000102037824 */ /* 0x002fca00078e0203 */
[----:B------:R-:W-:Y:S04]  /*02d0*/  STS [R6], R3 ;  /* 0x0000000306007388 */ /* 0x000fe80000000800 */
[----:B------:R-:W-:Y:S04]  /*02e0*/  LDS R2, [R6+0x40] ;  /* 0x0000400006027984 */ /* 0x000fe80000000800 */
[----:B------:R-:W1:Y:S02]  /*02f0*/  LDS R5, [R6] ;  /* 0x0000000006057984 */ /* 0x000e640000000800 */
[----:B-1----:R-:W-:-:S05]  /*0300*/  IADD3 R5, PT, PT, R2, R5, RZ ;  /* 0x0000000502057210 */ /* 0x002fca0007ffe0ff */
[----:B------:R-:W-:Y:S04]  /*0310*/  STS [R6], R5 ;  /* 0x0000000506007388 */ /* 0x000fe80000000800 */
[----:B------:R-:W-:Y:S04]  /*0320*/  LDS R2, [R6+0x20] ;  /* 0x0000200006027984 */ /* 0x000fe80000000800 */
[----:B0-----:R-:W0:Y:S02]  /*0330*/  LDS R7, [R6] ;  /* 0x0000000006077984 */ /* 0x001e240000000800 */
[----:B0-----:R-:W-:-:S05]  /*0340*/  IMAD.IADD R7, R2, 0x1, R7 ;  /* 0x0000000102077824 */ /* 0x001fca00078e0207 */
[----:B------:R-:W-:Y:S04]  /*0350*/  STS [R6], R7 ;  /* 0x0000000706007388 */ /* 0x000fe80000000800 */
[----:B------:R-:W-:Y:S04]  /*0360*/  LDS R2, [R6+0x10] ;  /* 0x0000100006027984 */ /* 0x000fe80000000800 */
[----:B------:R-:W0:Y:S02]  /*0370*/  LDS R9, [R6] ;  /* 0x0000000006097984 */ /* 0x000e240000000800 */
[----:B0-----:R-:W-:-:S05]  /*0380*/  IMAD.IADD R9, R2, 0x1, R9 ;  /* 0x0000000102097824 */ /* 0x001fca00078e0209 */
[----:B------:R-:W-:Y:S04]  /*0390*/  STS [R6], R9 ;  /* 0x0000000906007388 */ /* 0x000fe80000000800 */
[----:B------:R-:W-:Y:S04]  /*03a0*/  LDS R2, [R6+0x8] ;  /* 0x0000080006027984 */ /* 0x000fe80000000800 */
[----:B------:R-:W0:Y:S02]  /*03b0*/  LDS R3, [R6] ;  /* 0x0000000006037984 */ /* 0x000e240000000800 */
[----:B0-----:R-:W-:-:S05]  /*03c0*/  IADD3 R3, PT, PT, R2, R3, RZ ;  /* 0x0000000302037210 */ /* 0x001fca0007ffe0ff */
[----:B------:R-:W-:Y:S04]  /*03d0*/  STS [R6], R3 ;  /* 0x0000000306007388 */ /* 0x000fe80000000800 */
[----:B------:R-:W-:Y:S04]  /*03e0*/  LDS R2, [R6+0x4] ;  /* 0x0000040006027984 */ /* 0x000fe80000000800 */
[----:B------:R-:W0:Y:S02]  /*03f0*/  LDS R5, [R6] ;  /* 0x0000000006057984 */ /* 0x000e240000000800 */
[----:B0-----:R-:W-:-:S05]  /*0400*/  IMAD.IADD R5, R2, 0x1, R5 ;  /* 0x0000000102057824 */ /* 0x001fca00078e0205 */
[----:B------:R0:W-:Y:S01]  /*0410*/  STS [R6], R5 ;  /* 0x0000000506007388 */ /* 0x0001e20000000800 */
[----:B------:R-:W-:Y:S05]  /*0420*/  @P0 EXIT ;  /* 0x000000000000094d */ /* 0x000fea0003800000 */
[----:B------:R-:W1:Y:S01]  /*0430*/  S2UR UR5, SR_CgaCtaId ;  /* 0x00000000000579c3 */ /* 0x000e620000008800 */
[----:B------:R-:W-:-:S07]  /*0440*/  UMOV UR4, 0x400 ;  /* 0x0000040000047882 */ /* 0x000fce0000000000 */
[----:B------:R-:W2:Y:S01]  /*0450*/  LDC.64 R2, c[0x0][0x388] ;  /* 0x0000e200ff027b82 */ /* 0x000ea20000000a00 */
[----:B-1----:R-:W-:-:S09]  /*0460*/  ULEA UR4, UR5, UR4, 0x18 ;  /* 0x0000000405047291 */ /* 0x002fd2000f8ec0ff */
[----:B0-----:R-:W2:Y:S04]  /*0470*/  LDS R5, [UR4] ;  /* 0x00000004ff057984 */ /* 0x001ea80008000800 */
[----:B--2---:R-:W-:Y:S01]  /*0480*/  REDG.E.ADD.STRONG.GPU desc[UR6][R2.64], R5 ;  /* 0x000000050200798e */ /* 0x004fe2000c12e106 */
[----:B------:R-:W-:Y:S05]  /*0490*/  EXIT ;  /* 0x000000000000794d */ /* 0x000fea0003800000 */
.L_x_2:
[----:B------:R-:W-:-:S00]  /*04a0*/  BRA `(.L_x_2) ;  /* 0xfffffffc00fc7947 */ /* 0x000fc0000383ffff */
[----:B------:R-:W-:-:S00]  /*04b0*/  NOP ;  /* 0x0000000000007918 */ /* 0x000fc00000000000 */
        /* <DEDUP_REMOVED lines=12> */
.L_x_3:


//--------------------- .nv.shared._Z7reduce4PiS_m --------------------------
	.section	.nv.shared._Z7reduce4PiS_m,"aw",@nobits
	.sectionflags	@""
	.align	16
	.zero		1024


//--------------------- .nv.shared.reserved.0     --------------------------
	.section	.nv.shared.reserved.0,"aw",@nobits
	.weak		__nv_reservedSMEM_offset_0_alias
	.size		__nv_reservedSMEM_offset_0_alias, 0, 64
	.other		__nv_reservedSMEM_offset_0_alias,@"STO_CUDA_RESERVED_SHARED STV_DEFAULT"
__nv_reservedSMEM_offset_0_alias:
	.zero		0
	.zero		64


//--------------------- .nv.constant0._Z7reduce4PiS_m --------------------------
	.section	.nv.constant0._Z7reduce4PiS_m,"a",@progbits
	.sectionflags	@""
	.align	4
.nv.constant0._Z7reduce4PiS_m:
	.zero		920


//--------------------- SYMBOLS --------------------------

	.type		.nv.reservedSmem.offset0,@object
	.size		.nv.reservedSmem.offset0,0x4
	.type		.nv.reservedSmem.cap,@object
	.size		.nv.reservedSmem.cap,0x4
